	.target	sm_90a

	.elftype	@"ET_EXEC"


//--------------------- .note.nv.tkinfo           --------------------------
	.section	.note.nv.tkinfo,"",@"SHT_NOTE"
	.sectionflags	@"SHF_NOTE_NV_TKINFO"
	.tkinfo
        /*0018*/ 	.word	0x00000002
        /*0030*/ 	.string	""
        /*0030*/ 	.string	"ptxas"
        /*0030*/ 	.string	"Cuda compilation tools, release 13.0, V13.0.88"
        /*0030*/ 	.string	"Build cuda_13.0.r13.0/compiler.36424714_0"
        /*0030*/ 	.string	"-v  -suppress-debug-info  -lineinfo  -arch sm_90a "



//--------------------- .note.nv.cuinfo           --------------------------
	.section	.note.nv.cuinfo,"",@"SHT_NOTE"
	.sectionflags	@"SHF_NOTE_NV_CUINFO"
        /*0018*/ 	.short	0x0002
        /*001a*/ 	.short	0x005a
        /*001c*/ 	.short	0x0082
	.zero		2


//--------------------- .nv.info                  --------------------------
	.section	.nv.info,"",@"SHT_CUDA_INFO"
	.align	4


	//----- nvinfo : EIATTR_REGCOUNT
	.align		4
        /*0000*/ 	.byte	0x04, 0x2f
        /*0002*/ 	.short	(.L_1 - .L_0)
	.align		4
.L_0:
        /*0004*/ 	.word	index@(gluon_wgmma)
        /*0008*/ 	.word	0x0000002a


	//----- nvinfo : EIATTR_FRAME_SIZE
	.align		4
.L_1:
        /*000c*/ 	.byte	0x04, 0x11
        /*000e*/ 	.short	(.L_3 - .L_2)
	.align		4
.L_2:
        /*0010*/ 	.word	index@(gluon_wgmma)
        /*0014*/ 	.word	0x00000000


	//----- nvinfo : EIATTR_MIN_STACK_SIZE
	.align		4
.L_3:
        /*0018*/ 	.byte	0x04, 0x12
        /*001a*/ 	.short	(.L_5 - .L_4)
	.align		4
.L_4:
        /*001c*/ 	.word	index@(gluon_wgmma)
        /*0020*/ 	.word	0x00000000
.L_5:


//--------------------- .nv.compat                --------------------------
	.section	.nv.compat,"",@"SHT_CUDA_COMPAT_INFO"
	.align	4
        /*0000*/ 	.byte	0x02, 0x09, 0x01, 0x00, 0x02, 0x02, 0x04, 0x00, 0x02, 0x05, 0x05, 0x00, 0x03, 0x07, 0x01, 0x01
        /*0010*/ 	.byte	0x02, 0x03, 0x03, 0x00, 0x02, 0x06, 0x01, 0x00, 0x04, 0x0b, 0x08, 0x00, 0x00, 0x00, 0x00, 0x00
        /*0020*/ 	.byte	0x00, 0x00, 0x00, 0x00


//--------------------- .nv.info.gluon_wgmma      --------------------------
	.section	.nv.info.gluon_wgmma,"",@"SHT_CUDA_INFO"
	.sectionflags	@""
	.align	4


	//----- nvinfo : EIATTR_CUDA_API_VERSION
	.align		4
        /*0000*/ 	.byte	0x04, 0x37
        /*0002*/ 	.short	(.L_7 - .L_6)
.L_6:
        /*0004*/ 	.word	0x00000082


	//----- nvinfo : EIATTR_KPARAM_INFO
	.align		4
.L_7:
        /*0008*/ 	.byte	0x04, 0x17
        /*000a*/ 	.short	(.L_9 - .L_8)
.L_8:
        /*000c*/ 	.word	0x00000000
        /*0010*/ 	.short	0x000a
        /*0012*/ 	.short	0x0048
        /*0014*/ 	.byte	0x00, 0xf4, 0x21, 0x00


	//----- nvinfo : EIATTR_KPARAM_INFO
	.align		4
.L_9:
        /*0018*/ 	.byte	0x04, 0x17
        /*001a*/ 	.short	(.L_11 - .L_10)
.L_10:
        /*001c*/ 	.word	0x00000000
        /*0020*/ 	.short	0x0009
        /*0022*/ 	.short	0x0040
        /*0024*/ 	.byte	0x00, 0xf4, 0x21, 0x00


	//----- nvinfo : EIATTR_KPARAM_INFO
	.align		4
.L_11:
        /*0028*/ 	.byte	0x04, 0x17
        /*002a*/ 	.short	(.L_13 - .L_12)
.L_12:
        /*002c*/ 	.word	0x00000000
        /*0030*/ 	.short	0x0008
        /*0032*/ 	.short	0x0038
        /*0034*/ 	.byte	0x00, 0xf0, 0x21, 0x00


	//----- nvinfo : EIATTR_KPARAM_INFO
	.align		4
.L_13:
        /*0038*/ 	.byte	0x04, 0x17
        /*003a*/ 	.short	(.L_15 - .L_14)
.L_14:
        /*003c*/ 	.word	0x00000000
        /*0040*/ 	.short	0x0007
        /*0042*/ 	.short	0x0030
        /*0044*/ 	.byte	0x00, 0xf0, 0x21, 0x00


	//----- nvinfo : EIATTR_KPARAM_INFO
	.align		4
.L_15:
        /*0048*/ 	.byte	0x04, 0x17
        /*004a*/ 	.short	(.L_17 - .L_16)
.L_16:
        /*004c*/ 	.word	0x00000000
        /*0050*/ 	.short	0x0006
        /*0052*/ 	.short	0x0028
        /*0054*/ 	.byte	0x00, 0xf0, 0x21, 0x00


	//----- nvinfo : EIATTR_KPARAM_INFO
	.align		4
.L_17:
        /*0058*/ 	.byte	0x04, 0x17
        /*005a*/ 	.short	(.L_19 - .L_18)
.L_18:
        /*005c*/ 	.word	0x00000000
        /*0060*/ 	.short	0x0005
        /*0062*/ 	.short	0x0020
        /*0064*/ 	.byte	0x00, 0xf0, 0x11, 0x00


	//----- nvinfo : EIATTR_KPARAM_INFO
	.align		4
.L_19:
        /*0068*/ 	.byte	0x04, 0x17
        /*006a*/ 	.short	(.L_21 - .L_20)
.L_20:
        /*006c*/ 	.word	0x00000000
        /*0070*/ 	.short	0x0004
        /*0072*/ 	.short	0x001c
        /*0074*/ 	.byte	0x00, 0xf0, 0x11, 0x00


	//----- nvinfo : EIATTR_KPARAM_INFO
	.align		4
.L_21:
        /*0078*/ 	.byte	0x04, 0x17
        /*007a*/ 	.short	(.L_23 - .L_22)
.L_22:
        /*007c*/ 	.word	0x00000000
        /*0080*/ 	.short	0x0003
        /*0082*/ 	.short	0x0018
        /*0084*/ 	.byte	0x00, 0xf0, 0x11, 0x00


	//----- nvinfo : EIATTR_KPARAM_INFO
	.align		4
.L_23:
        /*0088*/ 	.byte	0x04, 0x17
        /*008a*/ 	.short	(.L_25 - .L_24)
.L_24:
        /*008c*/ 	.word	0x00000000
        /*0090*/ 	.short	0x0002
        /*0092*/ 	.short	0x0010
        /*0094*/ 	.byte	0x00, 0xf4, 0x21, 0x00


	//----- nvinfo : EIATTR_KPARAM_INFO
	.align		4
.L_25:
        /*0098*/ 	.byte	0x04, 0x17
        /*009a*/ 	.short	(.L_27 - .L_26)
.L_26:
        /*009c*/ 	.word	0x00000000
        /*00a0*/ 	.short	0x0001
        /*00a2*/ 	.short	0x0008
        /*00a4*/ 	.byte	0x00, 0xf4, 0x21, 0x00


	//----- nvinfo : EIATTR_KPARAM_INFO
	.align		4
.L_27:
        /*00a8*/ 	.byte	0x04, 0x17
        /*00aa*/ 	.short	(.L_29 - .L_28)
.L_28:
        /*00ac*/ 	.word	0x00000000
        /*00b0*/ 	.short	0x0000
        /*00b2*/ 	.short	0x0000
        /*00b4*/ 	.byte	0x00, 0xf4, 0x21, 0x00


	//----- nvinfo : EIATTR_SPARSE_MMA_MASK
	.align		4
.L_29:
        /*00b8*/ 	.byte	0x03, 0x50
        /*00ba*/ 	.short	0x0000


	//----- nvinfo : EIATTR_MAXREG_COUNT
	.align		4
        /*00bc*/ 	.byte	0x03, 0x1b
        /*00be*/ 	.short	0x00ff


	//----- nvinfo : EIATTR_NUM_BARRIERS
	.align		4
        /*00c0*/ 	.byte	0x02, 0x4c
        /*00c2*/ 	.byte	0x01
	.zero		1


	//----- nvinfo : EIATTR_MERCURY_ISA_VERSION
	.align		4
        /*00c4*/ 	.byte	0x03, 0x5f
        /*00c6*/ 	.short	0x0101


	//----- nvinfo : EIATTR_INT_WARP_WIDE_INSTR_OFFSETS
	.align		4
        /*00c8*/ 	.byte	0x04, 0x31
        /*00ca*/ 	.short	(.L_31 - .L_30)


	//   ....[0]....
.L_30:
        /*00cc*/ 	.word	0x00001280


	//   ....[1]....
        /*00d0*/ 	.word	0x00001310


	//   ....[2]....
        /*00d4*/ 	.word	0x00001500


	//   ....[3]....
        /*00d8*/ 	.word	0x00001510


	//   ....[4]....
        /*00dc*/ 	.word	0x00001520


	//   ....[5]....
        /*00e0*/ 	.word	0x000015c0


	//   ....[6]....
        /*00e4*/ 	.word	0x000019e0


	//   ....[7]....
        /*00e8*/ 	.word	0x000019f0


	//----- nvinfo : EIATTR_COOP_GROUP_MASK_REGIDS
	.align		4
.L_31:
        /*00ec*/ 	.byte	0x04, 0x29
        /*00ee*/ 	.short	(.L_33 - .L_32)


	//   ....[0]....
.L_32:
        /*00f0*/ 	.word	0xffffffff


	//   ....[1]....
        /*00f4*/ 	.word	0xffffffff


	//   ....[2]....
        /*00f8*/ 	.word	0xffffffff


	//----- nvinfo : EIATTR_COOP_GROUP_INSTR_OFFSETS
	.align		4
.L_33:
        /*00fc*/ 	.byte	0x04, 0x28
        /*00fe*/ 	.short	(.L_35 - .L_34)


	//   ....[0]....
.L_34:
        /*0100*/ 	.word	0x00000140


	//   ....[1]....
        /*0104*/ 	.word	0x00000700


	//   ....[2]....
        /*0108*/ 	.word	0x00000cf0


	//----- nvinfo : EIATTR_MBARRIER_INSTR_OFFSETS
	.align		4
.L_35:
        /*010c*/ 	.byte	0x04, 0x39
        /*010e*/ 	.short	(.L_37 - .L_36)


	//   ....[0]....
.L_36:
        /*0110*/ 	.word	0x00001350
        /*0114*/ 	.word	0x000000ff
        /*0118*/ 	.word	0x00002000
        /*011c*/ 	.short	0x0100
        /*011e*/ 	.byte	0x08
	.zero		1


	//   ....[1]....
        /*0120*/ 	.word	0x00001660
        /*0124*/ 	.word	0x000000ff
        /*0128*/ 	.word	0x00002000
        /*012c*/ 	.short	0x010a
        /*012e*/ 	.byte	0x08
	.zero		1


	//   ....[2]....
        /*0130*/ 	.word	0x00001940
        /*0134*/ 	.word	0x000000ff
        /*0138*/ 	.word	0x00002000
        /*013c*/ 	.short	0x0108
        /*013e*/ 	.byte	0x08
	.zero		1


	//   ....[3]....
        /*0140*/ 	.word	0x00001ad0
        /*0144*/ 	.word	0x000000ff
        /*0148*/ 	.word	0x00002000
        /*014c*/ 	.short	0x010a
        /*014e*/ 	.byte	0x08
	.zero		1


	//----- nvinfo : EIATTR_NUM_MBARRIERS
	.align		4
.L_37:
        /*0150*/ 	.byte	0x03, 0x38
        /*0152*/ 	.short	0x0001


	//----- nvinfo : EIATTR_EXIT_INSTR_OFFSETS
	.align		4
        /*0154*/ 	.byte	0x04, 0x1c
        /*0156*/ 	.short	(.L_39 - .L_38)


	//   ....[0]....
.L_38:
        /*0158*/ 	.word	0x00001ac0


	//----- nvinfo : EIATTR_REQNTID
	.align		4
.L_39:
        /*015c*/ 	.byte	0x04, 0x10
        /*015e*/ 	.short	(.L_41 - .L_40)
.L_40:
        /*0160*/ 	.word	0x00000100
        /*0164*/ 	.word	0x00000001
        /*0168*/ 	.word	0x00000001


	//----- nvinfo : EIATTR_CRS_STACK_SIZE
	.align		4
.L_41:
        /*016c*/ 	.byte	0x04, 0x1e
        /*016e*/ 	.short	(.L_43 - .L_42)
.L_42:
        /*0170*/ 	.word	0x00000000


	//----- nvinfo : EIATTR_CBANK_PARAM_SIZE
	.align		4
.L_43:
        /*0174*/ 	.byte	0x03, 0x19
        /*0176*/ 	.short	0x0050


	//----- nvinfo : EIATTR_PARAM_CBANK
	.align		4
        /*0178*/ 	.byte	0x04, 0x0a
        /*017a*/ 	.short	(.L_45 - .L_44)
	.align		4
.L_44:
        /*017c*/ 	.word	index@(.nv.constant0.gluon_wgmma)
        /*0180*/ 	.short	0x0210
        /*0182*/ 	.short	0x0050


	//----- nvinfo : EIATTR_SW_WAR
	.align		4
.L_45:
        /*0184*/ 	.byte	0x04, 0x36
        /*0186*/ 	.short	(.L_47 - .L_46)
.L_46:
        /*0188*/ 	.word	0x00000008
.L_47:


//--------------------- .nv.callgraph             --------------------------
	.section	.nv.callgraph,"",@"SHT_CUDA_CALLGRAPH"
	.align	4
	.sectionentsize	8
	.align		4
        /*0000*/ 	.word	0x00000000
	.align		4
        /*0004*/ 	.word	0xffffffff
	.align		4
        /*0008*/ 	.word	0x00000000
	.align		4
        /*000c*/ 	.word	0xfffffffe
	.align		4
        /*0010*/ 	.word	0x00000000
	.align		4
        /*0014*/ 	.word	0xfffffffd
	.align		4
        /*0018*/ 	.word	0x00000000
	.align		4
        /*001c*/ 	.word	0xfffffffc


//--------------------- .text.gluon_wgmma         --------------------------
	.section	.text.gluon_wgmma,"ax",@progbits
	.align	128
        .global         gluon_wgmma
        .type           gluon_wgmma,@function
        .size           gluon_wgmma,(.L_x_53 - gluon_wgmma)
        .other          gluon_wgmma,@"STO_CUDA_ENTRY STV_DEFAULT"
gluon_wgmma:
.text.gluon_wgmma:
[----:B------:R-:W-:Y:S01]  /*0000*/  LDC R1, c[0x0][0x28] ;  /* 0x00000a00ff017b82 */ /* 0x000fe20000000800 */
[----:B------:R-:W1:Y:S07]  /*0010*/  S2R R0, SR_TID.X ;  /* 0x0000000000007919 */ /* 0x000e6e0000002100 */
[----:B------:R-:W2:Y:S01]  /*0020*/  S2UR UR4, SR_CgaCtaId ;  /* 0x00000000000479c3 */ /* 0x000ea20000008800 */
[----:B------:R-:W-:Y:S01]  /*0030*/  UMOV UR8, 0x400 ;  /* 0x0000040000087882 */ /* 0x000fe20000000000 */
[----:B------:R-:W-:Y:S01]  /*0040*/  ULDC UR6, c[0x0][0xc] ;  /* 0x0000030000067ab9 */ /* 0x000fe20000000800 */
[----:B------:R-:W-:Y:S01]  /*0050*/  ULDC.64 UR16, c[0x0][0x250] ;  /* 0x0000940000107ab9 */ /* 0x000fe20000000a00 */
[----:B------:R-:W-:Y:S04]  /*0060*/  BSSY B0, `(.L_x_0) ;  /* 0x000001d000007945 */ /* 0x000fe80003800000 */
[----:B------:R-:W3:Y:S08]  /*0070*/  LDC R10, c[0x0][0x230] ;  /* 0x00008c00ff0a7b82 */ /* 0x000ef00000000800 */
[----:B------:R-:W-:Y:S08]  /*0080*/  S2UR UR22, SR_CTAID.Y ;  /* 0x00000000001679c3 */ /* 0x000ff00000002600 */
[----:B------:R-:W4:Y:S01]  /*0090*/  S2UR UR5, SR_CTAID.Z ;  /* 0x00000000000579c3 */ /* 0x000f220000002700 */
[----:B--2---:R-:W-:-:S03]  /*00a0*/  ULEA UR8, UR4, UR8, 0x18 ;  /* 0x0000000804087291 */ /* 0x004fc6000f8ec03f */
[----:B------:R-:W-:Y:S01]  /*00b0*/  ULDC UR4, c[0x0][0x10] ;  /* 0x0000040000047ab9 */ /* 0x000fe20000000800 */
[----:B-1----:R-:W-:-:S03]  /*00c0*/  LOP3.LUT R8, R0, 0xff, RZ, 0xc0, !PT ;  /* 0x000000ff00087812 */ /* 0x002fc600078ec0ff */
[----:B------:R-:W1:Y:S01]  /*00d0*/  S2UR UR23, SR_CTAID.X ;  /* 0x00000000001779c3 */ /* 0x000e620000002500 */
[----:B---3--:R-:W-:Y:S01]  /*00e0*/  VIADD R4, R10, 0xffffffff ;  /* 0xffffffff0a047836 */ /* 0x008fe20000000000 */
[C---:B------:R-:W-:Y:S02]  /*00f0*/  ISETP.GE.U32.AND P0, PT, R8.reuse, 0x20, PT ;  /* 0x000000200800780c */ /* 0x040fe40003f06070 */
[C---:B------:R-:W-:Y:S02]  /*0100*/  ISETP.NE.U32.AND P2, PT, R8.reuse, RZ, PT ;  /* 0x000000ff0800720c */ /* 0x040fe40003f45070 */
[----:B------:R-:W-:Y:S02]  /*0110*/  LEA R3, R8, UR8, 0x2 ;  /* 0x0000000808037c11 */ /* 0x000fe4000f8e10ff */
[----:B------:R-:W2:Y:S07]  /*0120*/  LDC R2, c[0x0][0x228] ;  /* 0x00008a00ff027b82 */ /* 0x000eae0000000800 */
[----:B------:R3:W-:Y:S01]  /*0130*/  @!P0 STS [R3], RZ ;  /* 0x000000ff03008388 */ /* 0x0007e20000000800 */
[----:B------:R-:W-:-:S03]  /*0140*/  NOP ;  /* 0x0000000000007918 */ /* 0x000fc60000000000 */
[----:B------:R3:W-:Y:S01]  /*0150*/  @!P2 STS [UR8+0x20], R4 ;  /* 0x00002004ff00a988 */ /* 0x0007e20008000808 */
[----:B----4-:R-:W-:-:S04]  /*0160*/  UIMAD UR4, UR5, UR4, UR22 ;  /* 0x00000004050472a4 */ /* 0x010fc8000f8e0216 */
[----:B-1----:R-:W-:-:S04]  /*0170*/  UIMAD UR4, UR4, UR6, UR23 ;  /* 0x00000006040472a4 */ /* 0x002fc8000f8e0217 */
[----:B------:R-:W-:Y:S01]  /*0180*/  UIMAD UR6, UR4, 0x180, URZ ;  /* 0x00000180040678a4 */ /* 0x000fe2000f8e023f */
[----:B--2---:R-:W-:-:S03]  /*0190*/  VIADD R2, R2, 0xffffffff ;  /* 0xffffffff02027836 */ /* 0x004fc60000000000 */
[----:B------:R-:W-:-:S04]  /*01a0*/  UIADD3 UR20, UP0, UR6, UR16, URZ ;  /* 0x0000001006147290 */ /* 0x000fc8000ff1e03f */
[----:B------:R-:W-:Y:S01]  /*01b0*/  ULEA.HI.X.SX32 UR21, UR6, UR17, 0x1, UP0 ;  /* 0x0000001106157291 */ /* 0x000fe200080f0e3f */
[----:B---3--:R-:W-:Y:S11]  /*01c0*/  @P2 BRA `(.L_x_1) ;  /* 0x0000000000182947 */ /* 0x008ff60003800000 */
[----:B------:R-:W1:Y:S01]  /*01d0*/  LDS R5, [UR8+0x8] ;  /* 0x00000808ff057984 */ /* 0x000e620008000800 */
[----:B------:R-:W2:Y:S01]  /*01e0*/  LDC.64 R12, c[0x0][0x210] ;  /* 0x00008400ff0c7b82 */ /* 0x000ea20000000a00 */
[----:B------:R-:W-:Y:S02]  /*01f0*/  IMAD.MOV.U32 R6, RZ, RZ, 0x70 ;  /* 0x00000070ff067424 */ /* 0x000fe400078e00ff */
[----:B--2---:R2:W-:Y:S03]  /*0200*/  STS.64 [UR8], R12 ;  /* 0x0000000cff007988 */ /* 0x0045e60008000a08 */
[----:B-1----:R-:W-:-:S05]  /*0210*/  LOP3.LUT R5, R5, 0x10, R6, 0xd8, !PT ;  /* 0x0000001005057812 */ /* 0x002fca00078ed806 */
[----:B------:R2:W-:Y:S02]  /*0220*/  STS [UR8+0x8], R5 ;  /* 0x00000805ff007988 */ /* 0x0005e40008000808 */
.L_x_1:
[----:B------:R-:W-:Y:S05]  /*0230*/  BSYNC B0 ;  /* 0x0000000000007941 */ /* 0x000fea0003800000 */
.L_x_0:
[----:B------:R-:W-:Y:S04]  /*0240*/  BSSY B0, `(.L_x_2) ;  /* 0x000000a000007945 */ /* 0x000fe80003800000 */
[----:B------:R-:W-:Y:S05]  /*0250*/  @P2 BRA `(.L_x_3) ;  /* 0x0000000000202947 */ /* 0x000fea0003800000 */
[----:B--2---:R-:W1:Y:S01]  /*0260*/  LDS R5, [UR8+0x34] ;  /* 0x00003408ff057984 */ /* 0x004e620008000800 */
[----:B------:R-:W-:Y:S02]  /*0270*/  IMAD.MOV.U32 R6, RZ, RZ, 0x3f000000 ;  /* 0x3f000000ff067424 */ /* 0x000fe400078e00ff */
[----:B------:R-:W-:Y:S01]  /*0280*/  @!P2 IMAD.MOV.U32 R7, RZ, RZ, 0x3f ;  /* 0x0000003fff07a424 */ /* 0x000fe200078e00ff */
[----:B------:R-:W2:Y:S02]  /*0290*/  @!P2 LDS R12, [UR8+0x38] ;  /* 0x00003808ff0ca984 */ /* 0x000ea40008000800 */
[----:B-1----:R-:W-:Y:S02]  /*02a0*/  LOP3.LUT R5, R5, 0xff000000, R6, 0xb8, !PT ;  /* 0xff00000005057812 */ /* 0x002fe400078eb806 */
[----:B--2---:R-:W-:-:S03]  /*02b0*/  @!P2 LOP3.LUT R6, R12, 0xff, R7, 0xb8, !PT ;  /* 0x000000ff0c06a812 */ /* 0x004fc600078eb807 */
[----:B------:R1:W-:Y:S04]  /*02c0*/  STS [UR8+0x34], R5 ;  /* 0x00003405ff007988 */ /* 0x0003e80008000808 */
[----:B------:R1:W-:Y:S02]  /*02d0*/  @!P2 STS [UR8+0x38], R6 ;  /* 0x00003806ff00a988 */ /* 0x0003e40008000808 */
.L_x_3:
[----:B------:R-:W-:Y:S05]  /*02e0*/  BSYNC B0 ;  /* 0x0000000000007941 */ /* 0x000fea0003800000 */
.L_x_2:
[----:B------:R-:W-:Y:S04]  /*02f0*/  BSSY B0, `(.L_x_4) ;  /* 0x000000a000007945 */ /* 0x000fe80003800000 */
[----:B------:R-:W-:Y:S05]  /*0300*/  @P2 BRA `(.L_x_5) ;  /* 0x0000000000202947 */ /* 0x000fea0003800000 */
[----:B-12---:R-:W1:Y:S01]  /*0310*/  LDS R5, [UR8+0x1c] ;  /* 0x00001c08ff057984 */ /* 0x006e620008000800 */
[----:B------:R-:W2:Y:S03]  /*0320*/  LDC.64 R6, c[0x0][0x238] ;  /* 0x00008e00ff067b82 */ /* 0x000ea60000000a00 */
[----:B------:R3:W-:Y:S01]  /*0330*/  STS [UR8+0x24], R2 ;  /* 0x00002402ff007988 */ /* 0x0007e20008000808 */
[--C-:B--2---:R-:W-:Y:S02]  /*0340*/  SHF.R.U32.HI R12, RZ, 0x4, R7.reuse ;  /* 0x00000004ff0c7819 */ /* 0x104fe40000011607 */
[----:B------:R-:W-:-:S05]  /*0350*/  SHF.R.U64 R6, R6, 0x4, R7 ;  /* 0x0000000406067819 */ /* 0x000fca0000001207 */
[----:B------:R3:W-:Y:S01]  /*0360*/  STS [UR8+0xc], R6 ;  /* 0x00000c06ff007988 */ /* 0x0007e20008000808 */
[----:B-1----:R-:W-:-:S05]  /*0370*/  LOP3.LUT R5, R5, 0xf, R12, 0xb8, !PT ;  /* 0x0000000f05057812 */ /* 0x002fca00078eb80c */
[----:B------:R3:W-:Y:S02]  /*0380*/  STS [UR8+0x1c], R5 ;  /* 0x00001c05ff007988 */ /* 0x0007e40008000808 */
.L_x_5:
[----:B------:R-:W-:Y:S05]  /*0390*/  BSYNC B0 ;  /* 0x0000000000007941 */ /* 0x000fea0003800000 */
.L_x_4:
[----:B------:R-:W-:Y:S04]  /*03a0*/  BSSY B1, `(.L_x_6) ;  /* 0x000001e000017945 */ /* 0x000fe80003800000 */
[----:B------:R-:W-:Y:S01]  /*03b0*/  BSSY B0, `(.L_x_7) ;  /* 0x0000019000007945 */ /* 0x000fe20003800000 */
[----:B------:R-:W-:-:S03]  /*03c0*/  IMAD.MOV.U32 R9, RZ, RZ, RZ ;  /* 0x000000ffff097224 */ /* 0x000fc600078e00ff */
[----:B------:R-:W-:Y:S05]  /*03d0*/  @P2 BRA `(.L_x_8) ;  /* 0x00000000001c2947 */ /* 0x000fea0003800000 */
[----:B-123--:R-:W1:Y:S02]  /*03e0*/  LDS R5, [UR8+0x34] ;  /* 0x00003408ff057984 */ /* 0x00ee640008000800 */
[----:B-1----:R-:W-:-:S05]  /*03f0*/  LOP3.LUT R5, R5, 0x7, RZ, 0xb8, !PT ;  /* 0x0000000705057812 */ /* 0x002fca00078eb8ff */
[----:B------:R1:W-:Y:S01]  /*0400*/  STS [UR8+0x34], R5 ;  /* 0x00003405ff007988 */ /* 0x0003e20008000808 */
[----:B------:R-:W-:Y:S05]  /*0410*/  @P2 BRA `(.L_x_9) ;  /* 0x00000000001c2947 */ /* 0x000fea0003800000 */
[----:B-1----:R-:W1:Y:S02]  /*0420*/  LDS R5, [UR8+0x34] ;  /* 0x00003408ff057984 */ /* 0x002e640008000800 */
[----:B-1----:R-:W-:-:S05]  /*0430*/  LOP3.LUT R5, R5, 0x38, RZ, 0xb8, !PT ;  /* 0x0000003805057812 */ /* 0x002fca00078eb8ff */
[----:B------:R4:W-:Y:S02]  /*0440*/  STS [UR8+0x34], R5 ;  /* 0x00003405ff007988 */ /* 0x0009e40008000808 */
.L_x_8:
[----:B------:R-:W-:Y:S05]  /*0450*/  @P2 BRA `(.L_x_10) ;  /* 0x00000000001c2947 */ /* 0x000fea0003800000 */
[----:B-1234-:R-:W1:Y:S02]  /*0460*/  LDS R5, [UR8+0x8] ;  /* 0x00000808ff057984 */ /* 0x01ee640008000800 */
[----:B-1----:R-:W-:-:S05]  /*0470*/  LOP3.LUT R5, R5, 0x780, RZ, 0xb8, !PT ;  /* 0x0000078005057812 */ /* 0x002fca00078eb8ff */
[----:B------:R2:W-:Y:S02]  /*0480*/  STS [UR8+0x8], R5 ;  /* 0x00000805ff007988 */ /* 0x0005e40008000808 */
.L_x_9:
[----:B------:R-:W-:Y:S05]  /*0490*/  @P2 BRA `(.L_x_11) ;  /* 0x0000000000282947 */ /* 0x000fea0003800000 */
[----:B-12---:R-:W1:Y:S02]  /*04a0*/  LDS R5, [UR8+0x8] ;  /* 0x00000808ff057984 */ /* 0x006e640008000800 */
[----:B-1----:R-:W-:-:S05]  /*04b0*/  LOP3.LUT R5, R5, 0x1800, RZ, 0xb8, !PT ;  /* 0x0000180005057812 */ /* 0x002fca00078eb8ff */
[----:B------:R5:W-:Y:S02]  /*04c0*/  STS [UR8+0x8], R5 ;  /* 0x00000805ff007988 */ /* 0x000be40008000808 */
.L_x_10:
[----:B------:R-:W-:Y:S05]  /*04d0*/  @P2 BREAK B0 ;  /* 0x0000000000002942 */ /* 0x000fea0003800000 */
[----:B------:R-:W-:Y:S05]  /*04e0*/  @P2 BRA `(.L_x_12) ;  /* 0x0000000000242947 */ /* 0x000fea0003800000 */
[----:B-1-3--:R-:W1:Y:S01]  /*04f0*/  LDS R6, [UR8+0x8] ;  /* 0x00000808ff067984 */ /* 0x00ae620008000800 */
[----:B--2-45:R-:W-:-:S05]  /*0500*/  IMAD.MOV.U32 R5, RZ, RZ, 0x6000 ;  /* 0x00006000ff057424 */ /* 0x034fca00078e00ff */
[----:B-1----:R-:W-:-:S04]  /*0510*/  LOP3.LUT R5, R6, 0x4000, R5, 0xd8, !PT ;  /* 0x0000400006057812 */ /* 0x002fc800078ed805 */
[----:B------:R-:W-:-:S05]  /*0520*/  LOP3.LUT R5, R5, 0x400000, RZ, 0xb8, !PT ;  /* 0x0040000005057812 */ /* 0x000fca00078eb8ff */
[----:B------:R3:W-:Y:S02]  /*0530*/  STS [UR8+0x8], R5 ;  /* 0x00000805ff007988 */ /* 0x0007e40008000808 */
.L_x_11:
[----:B------:R-:W-:Y:S05]  /*0540*/  BSYNC B0 ;  /* 0x0000000000007941 */ /* 0x000fea0003800000 */
.L_x_7:
[----:B-123--:R-:W1:Y:S02]  /*0550*/  @!P2 LDS R5, [UR8+0x8] ;  /* 0x00000808ff05a984 */ /* 0x00ee640008000800 */
[----:B-1----:R-:W-:-:S05]  /*0560*/  @!P2 LOP3.LUT R5, R5, 0x8000, RZ, 0xb8, !PT ;  /* 0x000080000505a812 */ /* 0x002fca00078eb8ff */
[----:B------:R1:W-:Y:S02]  /*0570*/  @!P2 STS [UR8+0x8], R5 ;  /* 0x00000805ff00a988 */ /* 0x0003e40008000808 */
.L_x_12:
[----:B------:R-:W-:Y:S05]  /*0580*/  BSYNC B1 ;  /* 0x0000000000017941 */ /* 0x000fea0003800000 */
.L_x_6:
[----:B------:R-:W-:Y:S05]  /*0590*/  WARPSYNC.ALL ;  /* 0x0000000000007948 */ /* 0x000fea0003800000 */
[----:B------:R-:W-:Y:S05]  /*05a0*/  @P0 BRA `(.L_x_13) ;  /* 0x0000000000300947 */ /* 0x000fea0003800000 */
[----:B-12345:R-:W1:Y:S01]  /*05b0*/  S2R R5, SR_LANEID ;  /* 0x0000000000057919 */ /* 0x03ee620000000000 */
[----:B------:R-:W-:Y:S05]  /*05c0*/  WARPSYNC.ALL ;  /* 0x0000000000007948 */ /* 0x000fea0003800000 */
[----:B-1----:R-:W-:-:S05]  /*05d0*/  IMAD.SHL.U32 R5, R5, 0x4, RZ ;  /* 0x0000000405057824 */ /* 0x002fca00078e00ff */
[----:B------:R-:W1:Y:S01]  /*05e0*/  LDS R11, [R5+UR8] ;  /* 0x00000008050b7984 */ /* 0x000e620008000800 */
[----:B------:R-:W-:Y:S01]  /*05f0*/  IADD3 R6, P1, R5, UR20, RZ ;  /* 0x0000001405067c10 */ /* 0x000fe2000ff3e0ff */
[----:B------:R-:W-:-:S04]  /*0600*/  UMOV UR4, UR20 ;  /* 0x0000001400047c82 */ /* 0x000fc80008000000 */
[----:B------:R-:W-:Y:S01]  /*0610*/  IMAD.X R7, RZ, RZ, UR21, P1 ;  /* 0x00000015ff077e24 */ /* 0x000fe200088e06ff */
[----:B------:R-:W-:-:S04]  /*0620*/  UMOV UR5, UR21 ;  /* 0x0000001500057c82 */ /* 0x000fc80008000000 */
[----:B-1----:R1:W2:Y:S01]  /*0630*/  ATOMG.E.EXCH.STRONG.GPU PT, RZ, [R6], R11 ;  /* 0x0000000b06ff73a8 */ /* 0x0022a200041ee100 */
[----:B------:R-:W-:-:S04]  /*0640*/  DEPBAR {5,4,3,2,1,0} ;  /* 0x0000003f0000791a */ /* 0x000fc80000000000 */
[----:B------:R1:W-:Y:S01]  /*0650*/  UTMACCTL.IV [UR4] ;  /* 0x00000000040079b9 */ /* 0x0003e20008000000 */
[----:B------:R-:W-:Y:S01]  /*0660*/  NOP ;  /* 0x0000000000007918 */ /* 0x000fe20000000000 */
.L_x_13:
[----:B------:R-:W-:Y:S05]  /*0670*/  @P0 BRA `(.L_x_14) ;  /* 0x00000000000c0947 */ /* 0x000fea0003800000 */
[----:B------:R0:W-:Y:S01]  /*0680*/  UTMACMDFLUSH ;  /* 0x00000000000079b7 */ /* 0x0001e20000000000 */
[----:B------:R-:W-:Y:S05]  /*0690*/  @P0 BRA `(.L_x_14) ;  /* 0x0000000000040947 */ /* 0x000fea0003800000 */
[----:B------:R-:W-:-:S04]  /*06a0*/  DEPBAR.LE SB0, 0x0 ;  /* 0x000080000000791a */ /* 0x000fc80000000000 */
.L_x_14:
[----:B------:R-:W-:Y:S05]  /*06b0*/  WARPSYNC.ALL ;  /* 0x0000000000007948 */ /* 0x000fea0003800000 */
[----:B--2---:R-:W-:Y:S06]  /*06c0*/  BAR.SYNC.DEFER_BLOCKING 0x0 ;  /* 0x0000000000007b1d */ /* 0x004fec0000010000 */
[----:B------:R-:W-:Y:S02]  /*06d0*/  BSSY B1, `(.L_x_15) ;  /* 0x000000b000017945 */ /* 0x000fe40003800000 */
[----:B------:R-:W-:Y:S06]  /*06e0*/  BAR.SYNC.DEFER_BLOCKING 0x0 ;  /* 0x0000000000007b1d */ /* 0x000fec0000010000 */
[----:B------:R2:W-:Y:S01]  /*06f0*/  @!P0 STS [R3], RZ ;  /* 0x000000ff03008388 */ /* 0x0005e20000000800 */
[----:B------:R-:W-:Y:S01]  /*0700*/  NOP ;  /* 0x0000000000007918 */ /* 0x000fe20000000000 */
[----:B------:R-:W-:Y:S05]  /*0710*/  @P2 BRA `(.L_x_16) ;  /* 0x0000000000182947 */ /* 0x000fea0003800000 */
[----:B-1-345:R-:W1:Y:S01]  /*0720*/  LDS R5, [UR8+0x8] ;  /* 0x00000808ff057984 */ /* 0x03ae620008000800 */
[----:B------:R-:W3:Y:S01]  /*0730*/  LDC.64 R12, c[0x0][0x218] ;  /* 0x00008600ff0c7b82 */ /* 0x000ee20000000a00 */
[----:B------:R-:W-:Y:S02]  /*0740*/  IMAD.MOV.U32 R6, RZ, RZ, 0x70 ;  /* 0x00000070ff067424 */ /* 0x000fe400078e00ff */
[----:B---3--:R3:W-:Y:S03]  /*0750*/  STS.64 [UR8], R12 ;  /* 0x0000000cff007988 */ /* 0x0087e60008000a08 */
[----:B-1----:R-:W-:-:S05]  /*0760*/  LOP3.LUT R5, R5, 0x10, R6, 0xd8, !PT ;  /* 0x0000001005057812 */ /* 0x002fca00078ed806 */
[----:B------:R3:W-:Y:S02]  /*0770*/  STS [UR8+0x8], R5 ;  /* 0x00000805ff007988 */ /* 0x0007e40008000808 */
.L_x_16:
[----:B-1----:R-:W-:Y:S05]  /*0780*/  BSYNC B1 ;  /* 0x0000000000017941 */ /* 0x002fea0003800000 */
.L_x_15:
[----:B------:R-:W-:Y:S04]  /*0790*/  BSSY B2, `(.L_x_17) ;  /* 0x000000f000027945 */ /* 0x000fe80003800000 */
[----:B------:R-:W-:Y:S04]  /*07a0*/  BSSY B1, `(.L_x_18) ;  /* 0x000000c000017945 */ /* 0x000fe80003800000 */
[----:B------:R-:W-:Y:S05]  /*07b0*/  @P2 BRA `(.L_x_19) ;  /* 0x0000000000282947 */ /* 0x000fea0003800000 */
[----:B---345:R-:W1:Y:S01]  /*07c0*/  LDS R5, [UR8+0x34] ;  /* 0x00003408ff057984 */ /* 0x038e620008000800 */
[----:B------:R-:W-:Y:S01]  /*07d0*/  IMAD.MOV.U32 R6, RZ, RZ, 0x3f000000 ;  /* 0x3f000000ff067424 */ /* 0x000fe200078e00ff */
[----:B------:R-:W-:Y:S05]  /*07e0*/  @P2 BREAK B1 ;  /* 0x0000000000012942 */ /* 0x000fea0003800000 */
[----:B-1----:R-:W-:-:S05]  /*07f0*/  LOP3.LUT R5, R5, 0xff000000, R6, 0xb8, !PT ;  /* 0xff00000005057812 */ /* 0x002fca00078eb806 */
[----:B------:R1:W-:Y:S01]  /*0800*/  STS [UR8+0x34], R5 ;  /* 0x00003405ff007988 */ /* 0x0003e20008000808 */
[----:B------:R-:W-:Y:S05]  /*0810*/  @P2 BRA `(.L_x_20) ;  /* 0x0000000000182947 */ /* 0x000fea0003800000 */
[----:B-1----:R-:W1:Y:S01]  /*0820*/  LDS R5, [UR8+0x38] ;  /* 0x00003808ff057984 */ /* 0x002e620008000800 */
[----:B------:R-:W-:-:S05]  /*0830*/  IMAD.MOV.U32 R6, RZ, RZ, 0x3f ;  /* 0x0000003fff067424 */ /* 0x000fca00078e00ff */
[----:B-1----:R-:W-:-:S05]  /*0840*/  LOP3.LUT R5, R5, 0xff, R6, 0xb8, !PT ;  /* 0x000000ff05057812 */ /* 0x002fca00078eb806 */
[----:B------:R1:W-:Y:S02]  /*0850*/  STS [UR8+0x38], R5 ;  /* 0x00003805ff007988 */ /* 0x0003e40008000808 */
.L_x_19:
[----:B------:R-:W-:Y:S05]  /*0860*/  BSYNC B1 ;  /* 0x0000000000017941 */ /* 0x000fea0003800000 */
.L_x_18:
[----:B------:R1:W-:Y:S02]  /*0870*/  @!P2 STS [UR8+0x20], R4 ;  /* 0x00002004ff00a988 */ /* 0x0003e40008000808 */
.L_x_20:
[----:B------:R-:W-:Y:S05]  /*0880*/  BSYNC B2 ;  /* 0x0000000000027941 */ /* 0x000fea0003800000 */
.L_x_17:
[----:B------:R-:W-:Y:S05]  /*0890*/  WARPSYNC.ALL ;  /* 0x0000000000007948 */ /* 0x000fea0003800000 */
[----:B---3--:R-:W3:Y:S01]  /*08a0*/  LDC R6, c[0x0][0x22c] ;  /* 0x00008b00ff067b82 */ /* 0x008ee20000000800 */
[----:B------:R-:W-:Y:S01]  /*08b0*/  BSSY B2, `(.L_x_21) ;  /* 0x000000b000027945 */ /* 0x000fe20003800000 */
[----:B---3--:R-:W-:-:S03]  /*08c0*/  VIADD R6, R6, 0xffffffff ;  /* 0xffffffff06067836 */ /* 0x008fc60000000000 */
[----:B------:R-:W-:Y:S05]  /*08d0*/  @P2 BRA `(.L_x_22) ;  /* 0x0000000000202947 */ /* 0x000fea0003800000 */
[----:B-1----:R-:W1:Y:S01]  /*08e0*/  LDS R4, [UR8+0x1c] ;  /* 0x00001c08ff047984 */ /* 0x002e620008000800 */
[----:B------:R-:W3:Y:S03]  /*08f0*/  LDC.64 R12, c[0x0][0x240] ;  /* 0x00009000ff0c7b82 */ /* 0x000ee60000000a00 */
[----:B------:R1:W-:Y:S01]  /*0900*/  STS [UR8+0x24], R6 ;  /* 0x00002406ff007988 */ /* 0x0003e20008000808 */
[--C-:B---3--:R-:W-:Y:S02]  /*0910*/  SHF.R.U32.HI R7, RZ, 0x4, R13.reuse ;  /* 0x00000004ff077819 */ /* 0x108fe4000001160d */
[----:B----45:R-:W-:-:S05]  /*0920*/  SHF.R.U64 R5, R12, 0x4, R13 ;  /* 0x000000040c057819 */ /* 0x030fca000000120d */
[----:B------:R3:W-:Y:S01]  /*0930*/  STS [UR8+0xc], R5 ;  /* 0x00000c05ff007988 */ /* 0x0007e20008000808 */
[----:B-1----:R-:W-:-:S05]  /*0940*/  LOP3.LUT R4, R4, 0xf, R7, 0xb8, !PT ;  /* 0x0000000f04047812 */ /* 0x002fca00078eb807 */
[----:B------:R3:W-:Y:S02]  /*0950*/  STS [UR8+0x1c], R4 ;  /* 0x00001c04ff007988 */ /* 0x0007e40008000808 */
.L_x_22:
[----:B------:R-:W-:Y:S05]  /*0960*/  BSYNC B2 ;  /* 0x0000000000027941 */ /* 0x000fea0003800000 */
.L_x_21:
[----:B------:R-:W-:Y:S04]  /*0970*/  BSSY B3, `(.L_x_23) ;  /* 0x000001d000037945 */ /* 0x000fe80003800000 */
[----:B------:R-:W-:Y:S04]  /*0980*/  BSSY B2, `(.L_x_24) ;  /* 0x0000018000027945 */ /* 0x000fe80003800000 */
[----:B------:R-:W-:Y:S05]  /*0990*/  @P2 BRA `(.L_x_25) ;  /* 0x00000000001c2947 */ /* 0x000fea0003800000 */
[----:B-1-3--:R-:W1:Y:S02]  /*09a0*/  LDS R4, [UR8+0x34] ;  /* 0x00003408ff047984 */ /* 0x00ae640008000800 */
[----:B-1----:R-:W-:-:S05]  /*09b0*/  LOP3.LUT R4, R4, 0x7, RZ, 0xb8, !PT ;  /* 0x0000000704047812 */ /* 0x002fca00078eb8ff */
[----:B------:R1:W-:Y:S01]  /*09c0*/  STS [UR8+0x34], R4 ;  /* 0x00003404ff007988 */ /* 0x0003e20008000808 */
[----:B------:R-:W-:Y:S05]  /*09d0*/  @P2 BRA `(.L_x_26) ;  /* 0x00000000001c2947 */ /* 0x000fea0003800000 */
[----:B-1----:R-:W1:Y:S02]  /*09e0*/  LDS R4, [UR8+0x34] ;  /* 0x00003408ff047984 */ /* 0x002e640008000800 */
[----:B-1----:R-:W-:-:S05]  /*09f0*/  LOP3.LUT R4, R4, 0x38, RZ, 0xb8, !PT ;  /* 0x0000003804047812 */ /* 0x002fca00078eb8ff */
[----:B------:R1:W-:Y:S02]  /*0a00*/  STS [UR8+0x34], R4 ;  /* 0x00003404ff007988 */ /* 0x0003e40008000808 */
.L_x_25:
[----:B------:R-:W-:Y:S05]  /*0a10*/  @P2 BRA `(.L_x_27) ;  /* 0x00000000001c2947 */ /* 0x000fea0003800000 */
[----:B-1-3--:R-:W1:Y:S02]  /*0a20*/  LDS R4, [UR8+0x8] ;  /* 0x00000808ff047984 */ /* 0x00ae640008000800 */
[----:B-1----:R-:W-:-:S05]  /*0a30*/  LOP3.LUT R4, R4, 0x780, RZ, 0xb8, !PT ;  /* 0x0000078004047812 */ /* 0x002fca00078eb8ff */
[----:B------:R3:W-:Y:S02]  /*0a40*/  STS [UR8+0x8], R4 ;  /* 0x00000804ff007988 */ /* 0x0007e40008000808 */
.L_x_26:
[----:B------:R-:W-:Y:S05]  /*0a50*/  @P2 BRA `(.L_x_28) ;  /* 0x0000000000282947 */ /* 0x000fea0003800000 */
[----:B-1-3--:R-:W1:Y:S02]  /*0a60*/  LDS R4, [UR8+0x8] ;  /* 0x00000808ff047984 */ /* 0x00ae640008000800 */
[----:B-1----:R-:W-:-:S05]  /*0a70*/  LOP3.LUT R4, R4, 0x1800, RZ, 0xb8, !PT ;  /* 0x0000180004047812 */ /* 0x002fca00078eb8ff */
[----:B------:R1:W-:Y:S02]  /*0a80*/  STS [UR8+0x8], R4 ;  /* 0x00000804ff007988 */ /* 0x0003e40008000808 */
.L_x_27:
[----:B------:R-:W-:Y:S05]  /*0a90*/  @P2 BREAK B2 ;  /* 0x0000000000022942 */ /* 0x000fea0003800000 */
[----:B------:R-:W-:Y:S05]  /*0aa0*/  @P2 BRA `(.L_x_29) ;  /* 0x0000000000242947 */ /* 0x000fea0003800000 */
[----:B-1-3--:R-:W1:Y:S01]  /*0ab0*/  LDS R4, [UR8+0x8] ;  /* 0x00000808ff047984 */ /* 0x00ae620008000800 */
[----:B----45:R-:W-:-:S05]  /*0ac0*/  IMAD.MOV.U32 R5, RZ, RZ, 0x6000 ;  /* 0x00006000ff057424 */ /* 0x030fca00078e00ff */
[----:B-1----:R-:W-:-:S04]  /*0ad0*/  LOP3.LUT R4, R4, 0x4000, R5, 0xd8, !PT ;  /* 0x0000400004047812 */ /* 0x002fc800078ed805 */
[----:B------:R-:W-:-:S05]  /*0ae0*/  LOP3.LUT R4, R4, 0x400000, RZ, 0xb8, !PT ;  /* 0x0040000004047812 */ /* 0x000fca00078eb8ff */
[----:B------:R1:W-:Y:S02]  /*0af0*/  STS [UR8+0x8], R4 ;  /* 0x00000804ff007988 */ /* 0x0003e40008000808 */
.L_x_28:
[----:B------:R-:W-:Y:S05]  /*0b00*/  BSYNC B2 ;  /* 0x0000000000027941 */ /* 0x000fea0003800000 */
.L_x_24:
[----:B-1-3--:R-:W1:Y:S02]  /*0b10*/  @!P2 LDS R4, [UR8+0x8] ;  /* 0x00000808ff04a984 */ /* 0x00ae640008000800 */
[----:B-1----:R-:W-:-:S05]  /*0b20*/  @!P2 LOP3.LUT R4, R4, 0x8000, RZ, 0xb8, !PT ;  /* 0x000080000404a812 */ /* 0x002fca00078eb8ff */
[----:B------:R1:W-:Y:S02]  /*0b30*/  @!P2 STS [UR8+0x8], R4 ;  /* 0x00000804ff00a988 */ /* 0x0003e40008000808 */
.L_x_29:
[----:B------:R-:W-:Y:S05]  /*0b40*/  BSYNC B3 ;  /* 0x0000000000037941 */ /* 0x000fea0003800000 */
.L_x_23:
[----:B------:R-:W-:Y:S05]  /*0b50*/  WARPSYNC.ALL ;  /* 0x0000000000007948 */ /* 0x000fea0003800000 */
[----:B------:R-:W-:-:S04]  /*0b60*/  UIADD3 UR4, UR6, 0x80, URZ ;  /* 0x0000008006047890 */ /* 0x000fc8000fffe03f */
[----:B------:R-:W-:-:S04]  /*0b70*/  UIADD3 UR18, UP0, UR4, UR16, URZ ;  /* 0x0000001004127290 */ /* 0x000fc8000ff1e03f */
[----:B------:R-:W-:Y:S01]  /*0b80*/  ULEA.HI.X.SX32 UR19, UR4, UR17, 0x1, UP0 ;  /* 0x0000001104137291 */ /* 0x000fe200080f0e3f */
[----:B------:R-:W-:Y:S11]  /*0b90*/  @P0 BRA `(.L_x_30) ;  /* 0x0000000000300947 */ /* 0x000ff60003800000 */
[----:B-1-3--:R-:W1:Y:S01]  /*0ba0*/  S2R R4, SR_LANEID ;  /* 0x0000000000047919 */ /* 0x00ae620000000000 */
[----:B------:R-:W-:Y:S05]  /*0bb0*/  WARPSYNC.ALL ;  /* 0x0000000000007948 */ /* 0x000fea0003800000 */
[----:B-1----:R-:W-:-:S05]  /*0bc0*/  IMAD.SHL.U32 R11, R4, 0x4, RZ ;  /* 0x00000004040b7824 */ /* 0x002fca00078e00ff */
[----:B------:R-:W1:Y:S01]  /*0bd0*/  LDS R7, [R11+UR8] ;  /* 0x000000080b077984 */ /* 0x000e620008000800 */
[----:B------:R-:W-:Y:S01]  /*0be0*/  IADD3 R4, P1, R11, UR18, RZ ;  /* 0x000000120b047c10 */ /* 0x000fe2000ff3e0ff */
[----:B------:R-:W-:-:S04]  /*0bf0*/  UMOV UR4, UR18 ;  /* 0x0000001200047c82 */ /* 0x000fc80008000000 */
[----:B----45:R-:W-:Y:S01]  /*0c00*/  IMAD.X R5, RZ, RZ, UR19, P1 ;  /* 0x00000013ff057e24 */ /* 0x030fe200088e06ff */
[----:B------:R-:W-:-:S04]  /*0c10*/  UMOV UR5, UR19 ;  /* 0x0000001300057c82 */ /* 0x000fc80008000000 */
[----:B-1----:R1:W3:Y:S01]  /*0c20*/  ATOMG.E.EXCH.STRONG.GPU PT, RZ, [R4], R7 ;  /* 0x0000000704ff73a8 */ /* 0x0022e200041ee100 */
[----:B------:R-:W-:-:S04]  /*0c30*/  DEPBAR {5,4,3,2,1,0} ;  /* 0x0000003f0000791a */ /* 0x000fc80000000000 */
[----:B------:R1:W-:Y:S01]  /*0c40*/  UTMACCTL.IV [UR4] ;  /* 0x00000000040079b9 */ /* 0x0003e20008000000 */
[----:B------:R-:W-:Y:S01]  /*0c50*/  NOP ;  /* 0x0000000000007918 */ /* 0x000fe20000000000 */
.L_x_30:
[----:B------:R-:W-:Y:S05]  /*0c60*/  @P0 BRA `(.L_x_31) ;  /* 0x00000000000c0947 */ /* 0x000fea0003800000 */
[----:B------:R0:W-:Y:S01]  /*0c70*/  UTMACMDFLUSH ;  /* 0x00000000000079b7 */ /* 0x0001e20000000000 */
[----:B------:R-:W-:Y:S05]  /*0c80*/  @P0 BRA `(.L_x_31) ;  /* 0x0000000000040947 */ /* 0x000fea0003800000 */
[----:B------:R-:W-:-:S04]  /*0c90*/  DEPBAR.LE SB0, 0x0 ;  /* 0x000080000000791a */ /* 0x000fc80000000000 */
.L_x_31:
[----:B------:R-:W-:Y:S05]  /*0ca0*/  WARPSYNC.ALL ;  /* 0x0000000000007948 */ /* 0x000fea0003800000 */
[----:B---3--:R-:W-:Y:S06]  /*0cb0*/  BAR.SYNC.DEFER_BLOCKING 0x0 ;  /* 0x0000000000007b1d */ /* 0x008fec0000010000 */
[----:B------:R-:W-:Y:S02]  /*0cc0*/  BSSY B3, `(.L_x_32) ;  /* 0x000000b000037945 */ /* 0x000fe40003800000 */
[----:B------:R-:W-:Y:S06]  /*0cd0*/  BAR.SYNC.DEFER_BLOCKING 0x0 ;  /* 0x0000000000007b1d */ /* 0x000fec0000010000 */
[----:B------:R3:W-:Y:S01]  /*0ce0*/  @!P0 STS [R3], RZ ;  /* 0x000000ff03008388 */ /* 0x0007e20000000800 */
[----:B------:R-:W-:Y:S01]  /*0cf0*/  NOP ;  /* 0x0000000000007918 */ /* 0x000fe20000000000 */
[----:B------:R-:W-:Y:S05]  /*0d00*/  @P2 BRA `(.L_x_33) ;  /* 0x0000000000182947 */ /* 0x000fea0003800000 */
[----:B--23--:R-:W2:Y:S01]  /*0d10*/  LDS R3, [UR8+0x8] ;  /* 0x00000808ff037984 */ /* 0x00cea20008000800 */
[----:B------:R-:W3:Y:S01]  /*0d20*/  LDC.64 R12, c[0x0][0x220] ;  /* 0x00008800ff0c7b82 */ /* 0x000ee20000000a00 */
[----:B-1----:R-:W-:Y:S02]  /*0d30*/  IMAD.MOV.U32 R4, RZ, RZ, 0x70 ;  /* 0x00000070ff047424 */ /* 0x002fe400078e00ff */
[----:B---3--:R1:W-:Y:S03]  /*0d40*/  STS.64 [UR8], R12 ;  /* 0x0000000cff007988 */ /* 0x0083e60008000a08 */
[----:B--2---:R-:W-:-:S05]  /*0d50*/  LOP3.LUT R3, R3, 0x10, R4, 0xd8, !PT ;  /* 0x0000001003037812 */ /* 0x004fca00078ed804 */
[----:B------:R1:W-:Y:S02]  /*0d60*/  STS [UR8+0x8], R3 ;  /* 0x00000803ff007988 */ /* 0x0003e40008000808 */
.L_x_33:
[----:B-1----:R-:W-:Y:S05]  /*0d70*/  BSYNC B3 ;  /* 0x0000000000037941 */ /* 0x002fea0003800000 */
.L_x_32:
[----:B------:R-:W-:Y:S04]  /*0d80*/  BSSY B3, `(.L_x_34) ;  /* 0x0000033000037945 */ /* 0x000fe80003800000 */
[----:B------:R-:W-:Y:S04]  /*0d90*/  BSSY B4, `(.L_x_35) ;  /* 0x000002e000047945 */ /* 0x000fe80003800000 */
[----:B------:R-:W-:Y:S05]  /*0da0*/  @P2 BRA `(.L_x_36) ;  /* 0x0000000000242947 */ /* 0x000fea0003800000 */
[----:B--23--:R-:W1:Y:S01]  /*0db0*/  LDS R3, [UR8+0x34] ;  /* 0x00003408ff037984 */ /* 0x00ce620008000800 */
[----:B------:R-:W-:-:S05]  /*0dc0*/  IMAD.MOV.U32 R4, RZ, RZ, 0x3f000000 ;  /* 0x3f000000ff047424 */ /* 0x000fca00078e00ff */
[----:B-1----:R-:W-:-:S05]  /*0dd0*/  LOP3.LUT R3, R3, 0xff000000, R4, 0xb8, !PT ;  /* 0xff00000003037812 */ /* 0x002fca00078eb804 */
[----:B------:R1:W-:Y:S01]  /*0de0*/  STS [UR8+0x34], R3 ;  /* 0x00003403ff007988 */ /* 0x0003e20008000808 */
[----:B------:R-:W-:Y:S05]  /*0df0*/  @P2 BRA `(.L_x_37) ;  /* 0x0000000000182947 */ /* 0x000fea0003800000 */
[----:B-1----:R-:W1:Y:S01]  /*0e00*/  LDS R3, [UR8+0x38] ;  /* 0x00003808ff037984 */ /* 0x002e620008000800 */
[----:B------:R-:W-:-:S05]  /*0e10*/  IMAD.MOV.U32 R4, RZ, RZ, 0x3f ;  /* 0x0000003fff047424 */ /* 0x000fca00078e00ff */
[----:B-1----:R-:W-:-:S05]  /*0e20*/  LOP3.LUT R3, R3, 0xff, R4, 0xb8, !PT ;  /* 0x000000ff03037812 */ /* 0x002fca00078eb804 */
[----:B------:R1:W-:Y:S02]  /*0e30*/  STS [UR8+0x38], R3 ;  /* 0x00003803ff007988 */ /* 0x0003e40008000808 */
.L_x_36:
[----:B------:R-:W-:Y:S05]  /*0e40*/  @P2 BRA `(.L_x_38) ;  /* 0x00000000000c2947 */ /* 0x000fea0003800000 */
[----:B------:R1:W-:Y:S02]  /*0e50*/  STS [UR8+0x20], R6 ;  /* 0x00002006ff007988 */ /* 0x0003e40008000808 */
.L_x_37:
[----:B------:R-:W-:Y:S05]  /*0e60*/  @P2 BRA `(.L_x_39) ;  /* 0x0000000000242947 */ /* 0x000fea0003800000 */
[----:B------:R1:W-:Y:S02]  /*0e70*/  STS [UR8+0x24], R2 ;  /* 0x00002402ff007988 */ /* 0x0003e40008000808 */
.L_x_38:
[----:B------:R-:W-:Y:S05]  /*0e80*/  @P2 BRA `(.L_x_40) ;  /* 0x00000000002c2947 */ /* 0x000fea0003800000 */
[----:B-1----:R-:W1:Y:S01]  /*0e90*/  LDS R2, [UR8+0x1c] ;  /* 0x00001c08ff027984 */ /* 0x002e620008000800 */
[----:B------:R-:W4:Y:S02]  /*0ea0*/  LDC.64 R6, c[0x0][0x248] ;  /* 0x00009200ff067b82 */ /* 0x000f240000000a00 */
[--C-:B----45:R-:W-:Y:S02]  /*0eb0*/  SHF.R.U32.HI R5, RZ, 0x4, R7.reuse ;  /* 0x00000004ff057819 */ /* 0x130fe40000011607 */
[----:B--23--:R-:W-:-:S05]  /*0ec0*/  SHF.R.U64 R3, R6, 0x4, R7 ;  /* 0x0000000406037819 */ /* 0x00cfca0000001207 */
[----:B------:R2:W-:Y:S01]  /*0ed0*/  STS [UR8+0xc], R3 ;  /* 0x00000c03ff007988 */ /* 0x0005e20008000808 */
[----:B-1----:R-:W-:-:S05]  /*0ee0*/  LOP3.LUT R2, R2, 0xf, R5, 0xb8, !PT ;  /* 0x0000000f02027812 */ /* 0x002fca00078eb805 */
[----:B------:R2:W-:Y:S02]  /*0ef0*/  STS [UR8+0x1c], R2 ;  /* 0x00001c02ff007988 */ /* 0x0005e40008000808 */
.L_x_39:
[----:B------:R-:W-:Y:S05]  /*0f00*/  @P2 BRA `(.L_x_41) ;  /* 0x00000000001c2947 */ /* 0x000fea0003800000 */
[----:B--2---:R-:W2:Y:S02]  /*0f10*/  LDS R2, [UR8+0x34] ;  /* 0x00003408ff027984 */ /* 0x004ea40008000800 */
[----:B--2---:R-:W-:-:S05]  /*0f20*/  LOP3.LUT R2, R2, 0x7, RZ, 0xb8, !PT ;  /* 0x0000000702027812 */ /* 0x004fca00078eb8ff */
[----:B------:R2:W-:Y:S02]  /*0f30*/  STS [UR8+0x34], R2 ;  /* 0x00003402ff007988 */ /* 0x0005e40008000808 */
.L_x_40:
[----:B------:R-:W-:Y:S05]  /*0f40*/  @P2 BRA `(.L_x_42) ;  /* 0x00000000001c2947 */ /* 0x000fea0003800000 */
[----:B-12---:R-:W1:Y:S02]  /*0f50*/  LDS R2, [UR8+0x34] ;  /* 0x00003408ff027984 */ /* 0x006e640008000800 */
[----:B-1----:R-:W-:-:S05]  /*0f60*/  LOP3.LUT R2, R2, 0x38, RZ, 0xb8, !PT ;  /* 0x0000003802027812 */ /* 0x002fca00078eb8ff */
[----:B------:R1:W-:Y:S02]  /*0f70*/  STS [UR8+0x34], R2 ;  /* 0x00003402ff007988 */ /* 0x0003e40008000808 */
.L_x_41:
[----:B------:R-:W-:Y:S05]  /*0f80*/  @P2 BRA `(.L_x_43) ;  /* 0x00000000001c2947 */ /* 0x000fea0003800000 */
[----:B-12---:R-:W1:Y:S02]  /*0f90*/  LDS R2, [UR8+0x8] ;  /* 0x00000808ff027984 */ /* 0x006e640008000800 */
[----:B-1----:R-:W-:-:S05]  /*0fa0*/  LOP3.LUT R2, R2, 0x780, RZ, 0xb8, !PT ;  /* 0x0000078002027812 */ /* 0x002fca00078eb8ff */
[----:B------:R1:W-:Y:S02]  /*0fb0*/  STS [UR8+0x8], R2 ;  /* 0x00000802ff007988 */ /* 0x0003e40008000808 */
.L_x_42:
[----:B------:R-:W-:Y:S05]  /*0fc0*/  @P2 BRA `(.L_x_44) ;  /* 0x0000000000282947 */ /* 0x000fea0003800000 */
[----:B-12---:R-:W1:Y:S02]  /*0fd0*/  LDS R2, [UR8+0x8] ;  /* 0x00000808ff027984 */ /* 0x006e640008000800 */
[----:B-1----:R-:W-:-:S05]  /*0fe0*/  LOP3.LUT R2, R2, 0x1800, RZ, 0xb8, !PT ;  /* 0x0000180002027812 */ /* 0x002fca00078eb8ff */
[----:B------:R1:W-:Y:S02]  /*0ff0*/  STS [UR8+0x8], R2 ;  /* 0x00000802ff007988 */ /* 0x0003e40008000808 */
.L_x_43:
[----:B------:R-:W-:Y:S05]  /*1000*/  @P2 BREAK B4 ;  /* 0x0000000000042942 */ /* 0x000fea0003800000 */
[----:B------:R-:W-:Y:S05]  /*1010*/  @P2 BRA `(.L_x_45) ;  /* 0x0000000000242947 */ /* 0x000fea0003800000 */
[----:B-12---:R-:W1:Y:S01]  /*1020*/  LDS R2, [UR8+0x8] ;  /* 0x00000808ff027984 */ /* 0x006e620008000800 */
[----:B---3--:R-:W-:-:S05]  /*1030*/  IMAD.MOV.U32 R3, RZ, RZ, 0x6000 ;  /* 0x00006000ff037424 */ /* 0x008fca00078e00ff */
[----:B-1----:R-:W-:-:S04]  /*1040*/  LOP3.LUT R2, R2, 0x4000, R3, 0xd8, !PT ;  /* 0x0000400002027812 */ /* 0x002fc800078ed803 */
[----:B------:R-:W-:-:S05]  /*1050*/  LOP3.LUT R2, R2, 0x400000, RZ, 0xb8, !PT ;  /* 0x0040000002027812 */ /* 0x000fca00078eb8ff */
[----:B------:R1:W-:Y:S02]  /*1060*/  STS [UR8+0x8], R2 ;  /* 0x00000802ff007988 */ /* 0x0003e40008000808 */
.L_x_44:
[----:B------:R-:W-:Y:S05]  /*1070*/  BSYNC B4 ;  /* 0x0000000000047941 */ /* 0x000fea0003800000 */
.L_x_35:
[----:B-12---:R-:W1:Y:S02]  /*1080*/  @!P2 LDS R2, [UR8+0x8] ;  /* 0x00000808ff02a984 */ /* 0x006e640008000800 */
[----:B-1----:R-:W-:-:S05]  /*1090*/  @!P2 LOP3.LUT R2, R2, 0x8000, RZ, 0xb8, !PT ;  /* 0x000080000202a812 */ /* 0x002fca00078eb8ff */
[----:B------:R1:W-:Y:S02]  /*10a0*/  @!P2 STS [UR8+0x8], R2 ;  /* 0x00000802ff00a988 */ /* 0x0003e40008000808 */
.L_x_45:
[----:B------:R-:W-:Y:S05]  /*10b0*/  BSYNC B3 ;  /* 0x0000000000037941 */ /* 0x000fea0003800000 */
.L_x_34:
[----:B------:R-:W-:Y:S05]  /*10c0*/  WARPSYNC.ALL ;  /* 0x0000000000007948 */ /* 0x000fea0003800000 */
[----:B------:R-:W-:-:S04]  /*10d0*/  UIADD3 UR6, UR6, 0x100, URZ ;  /* 0x0000010006067890 */ /* 0x000fc8000fffe03f */
[----:B------:R-:W-:-:S04]  /*10e0*/  UIADD3 UR16, UP0, UR6, UR16, URZ ;  /* 0x0000001006107290 */ /* 0x000fc8000ff1e03f */
[----:B------:R-:W-:Y:S01]  /*10f0*/  ULEA.HI.X.SX32 UR17, UR6, UR17, 0x1, UP0 ;  /* 0x0000001106117291 */ /* 0x000fe200080f0e3f */
[----:B------:R-:W-:Y:S11]  /*1100*/  @P0 BRA `(.L_x_46) ;  /* 0x0000000000300947 */ /* 0x000ff60003800000 */
[----:B-12---:R-:W1:Y:S01]  /*1110*/  S2R R2, SR_LANEID ;  /* 0x0000000000027919 */ /* 0x006e620000000000 */
[----:B------:R-:W-:Y:S05]  /*1120*/  WARPSYNC.ALL ;  /* 0x0000000000007948 */ /* 0x000fea0003800000 */
[----:B-1----:R-:W-:-:S05]  /*1130*/  IMAD.SHL.U32 R4, R2, 0x4, RZ ;  /* 0x0000000402047824 */ /* 0x002fca00078e00ff */
[----:B----45:R-:W1:Y:S01]  /*1140*/  LDS R5, [R4+UR8] ;  /* 0x0000000804057984 */ /* 0x030e620008000800 */
[----:B------:R-:W-:Y:S01]  /*1150*/  IADD3 R2, P1, R4, UR16, RZ ;  /* 0x0000001004027c10 */ /* 0x000fe2000ff3e0ff */
[----:B------:R-:W-:-:S04]  /*1160*/  UMOV UR4, UR16 ;  /* 0x0000001000047c82 */ /* 0x000fc80008000000 */
[----:B---3--:R-:W-:Y:S01]  /*1170*/  IMAD.X R3, RZ, RZ, UR17, P1 ;  /* 0x00000011ff037e24 */ /* 0x008fe200088e06ff */
[----:B------:R-:W-:-:S04]  /*1180*/  UMOV UR5, UR17 ;  /* 0x0000001100057c82 */ /* 0x000fc80008000000 */
[----:B-1----:R1:W2:Y:S01]  /*1190*/  ATOMG.E.EXCH.STRONG.GPU PT, RZ, [R2], R5 ;  /* 0x0000000502ff73a8 */ /* 0x0022a200041ee100 */
[----:B------:R-:W-:-:S04]  /*11a0*/  DEPBAR {5,4,3,2,1,0} ;  /* 0x0000003f0000791a */ /* 0x000fc80000000000 */
[----:B------:R1:W-:Y:S01]  /*11b0*/  UTMACCTL.IV [UR4] ;  /* 0x00000000040079b9 */ /* 0x0003e20008000000 */
[----:B------:R-:W-:Y:S01]  /*11c0*/  NOP ;  /* 0x0000000000007918 */ /* 0x000fe20000000000 */
.L_x_46:
[----:B------:R-:W-:Y:S05]  /*11d0*/  @P0 BRA `(.L_x_47) ;  /* 0x00000000000c0947 */ /* 0x000fea0003800000 */
[----:B------:R0:W-:Y:S01]  /*11e0*/  UTMACMDFLUSH ;  /* 0x00000000000079b7 */ /* 0x0001e20000000000 */
[----:B------:R-:W-:Y:S05]  /*11f0*/  @P0 BRA `(.L_x_47) ;  /* 0x0000000000040947 */ /* 0x000fea0003800000 */
[----:B------:R-:W-:-:S04]  /*1200*/  DEPBAR.LE SB0, 0x0 ;  /* 0x000080000000791a */ /* 0x000fc80000000000 */
.L_x_47:
[----:B------:R-:W-:Y:S05]  /*1210*/  WARPSYNC.ALL ;  /* 0x0000000000007948 */ /* 0x000fea0003800000 */
[----:B--2---:R-:W-:Y:S01]  /*1220*/  BAR.SYNC.DEFER_BLOCKING 0x0 ;  /* 0x0000000000007b1d */ /* 0x004fe20000010000 */
[----:B------:R-:W-:Y:S01]  /*1230*/  ISETP.GE.AND P0, PT, R10, 0x1, PT ;  /* 0x000000010a00780c */ /* 0x000fe20003f06270 */
[----:B------:R-:W-:Y:S01]  /*1240*/  USHF.L.U32 UR11, UR23, 0x6, URZ ;  /* 0x00000006170b7899 */ /* 0x000fe2000800063f */
[----:B------:R-:W-:Y:S01]  /*1250*/  CS2R R24, SRZ ;  /* 0x0000000000187805 */ /* 0x000fe2000001ff00 */
[----:B------:R-:W-:Y:S01]  /*1260*/  USHF.L.U32 UR27, UR22, 0x6, URZ ;  /* 0x00000006161b7899 */ /* 0x000fe2000800063f */
[----:B------:R-:W-:Y:S01]  /*1270*/  CS2R R26, SRZ ;  /* 0x00000000001a7805 */ /* 0x000fe2000001ff00 */
[----:B------:R-:W-:Y:S01]  /*1280*/  VOTEU.ALL UP0, P2 ;  /* 0x00000000003f7886 */ /* 0x000fe20001000000 */
[----:B-1----:R-:W-:Y:S01]  /*1290*/  UMOV UR4, 0x1 ;  /* 0x0000000100047882 */ /* 0x002fe20000000000 */
[----:B------:R-:W-:-:S02]  /*12a0*/  CS2R R28, SRZ ;  /* 0x00000000001c7805 */ /* 0x000fc4000001ff00 */
[----:B------:R-:W-:Y:S02]  /*12b0*/  CS2R R30, SRZ ;  /* 0x00000000001e7805 */ /* 0x000fe4000001ff00 */
[----:B------:R-:W-:Y:S01]  /*12c0*/  CS2R R32, SRZ ;  /* 0x0000000000207805 */ /* 0x000fe2000001ff00 */
[----:B------:R-:W-:-:S04]  /*12d0*/  @!UP0 UIADD3 UR4, -UR4, 0x100000, URZ ;  /* 0x0010000004048890 */ /* 0x000fc8000fffe13f */
[----:B------:R-:W-:Y:S02]  /*12e0*/  @!UP0 USHF.L.U32 UR5, UR4, 0xb, URZ ;  /* 0x0000000b04058899 */ /* 0x000fe4000800063f */
[----:B------:R-:W-:Y:S01]  /*12f0*/  @!UP0 USHF.L.U32 UR4, UR4, 0x1, URZ ;  /* 0x0000000104048899 */ /* 0x000fe2000800063f */
[----:B------:R-:W-:Y:S01]  /*1300*/  CS2R R34, SRZ ;  /* 0x0000000000227805 */ /* 0x000fe2000001ff00 */
[----:B------:R-:W-:Y:S01]  /*1310*/  VOTEU.ALL UP0, P2 ;  /* 0x00000000003f7886 */ /* 0x000fe20001000000 */
[----:B------:R-:W-:Y:S02]  /*1320*/  CS2R R36, SRZ ;  /* 0x0000000000247805 */ /* 0x000fe4000001ff00 */
[----:B------:R-:W-:Y:S01]  /*1330*/  CS2R R38, SRZ ;  /* 0x0000000000267805 */ /* 0x000fe2000001ff00 */
[----:B------:R-:W1:Y:S06]  /*1340*/  FENCE.VIEW.ASYNC.S ;  /* 0x00000000000073c6 */ /* 0x000e6c0000000000 */
[----:B-1----:R1:W2:Y:S01]  /*1350*/  @!UP0 SYNCS.EXCH.64 URZ, [UR8+0x2000], UR4 ;  /* 0x00200004083f85b2 */ /* 0x0022a20008000100 */
[----:B------:R-:W-:Y:S05]  /*1360*/  @!P0 BRA `(.L_x_48) ;  /* 0x0000000400248947 */ /* 0x000fea0003800000 */
[----:B------:R-:W-:Y:S01]  /*1370*/  UIADD3 UR6, UR8, 0x1000, URZ ;  /* 0x0000100008067890 */ /* 0x000fe2000fffe03f */
[----:B------:R-:W-:Y:S01]  /*1380*/  SHF.R.U32.HI R6, RZ, 0x5, R0 ;  /* 0x00000005ff067819 */ /* 0x000fe20000011600 */
[----:B-1----:R-:W-:Y:S01]  /*1390*/  USHF.R.U32.HI UR4, URZ, 0x4, UR8 ;  /* 0x000000043f047899 */ /* 0x002fe20008011608 */
[----:B------:R-:W-:Y:S02]  /*13a0*/  CS2R R24, SRZ ;  /* 0x0000000000187805 */ /* 0x000fe4000001ff00 */
[----:B------:R-:W-:Y:S02]  /*13b0*/  CS2R R26, SRZ ;  /* 0x00000000001a7805 */ /* 0x000fe4000001ff00 */
[----:B------:R-:W-:Y:S01]  /*13c0*/  CS2R R28, SRZ ;  /* 0x00000000001c7805 */ /* 0x000fe2000001ff00 */
[----:B------:R-:W-:Y:S01]  /*13d0*/  USGXT.U32 UR4, UR4, 0xe ;  /* 0x0000000e0404789a */ /* 0x000fe20008000000 */
[----:B------:R-:W-:Y:S02]  /*13e0*/  CS2R R30, SRZ ;  /* 0x00000000001e7805 */ /* 0x000fe4000001ff00 */
[----:B------:R-:W-:-:S02]  /*13f0*/  CS2R R32, SRZ ;  /* 0x0000000000207805 */ /* 0x000fc4000001ff00 */
[----:B------:R-:W-:Y:S02]  /*1400*/  CS2R R34, SRZ ;  /* 0x0000000000227805 */ /* 0x000fe4000001ff00 */
[----:B------:R-:W-:Y:S02]  /*1410*/  CS2R R36, SRZ ;  /* 0x0000000000247805 */ /* 0x000fe4000001ff00 */
[----:B------:R-:W-:Y:S01]  /*1420*/  CS2R R38, SRZ ;  /* 0x0000000000267805 */ /* 0x000fe2000001ff00 */
[----:B------:R-:W-:Y:S01]  /*1430*/  IMAD.U32 R4, RZ, RZ, UR6 ;  /* 0x00000006ff047e24 */ /* 0x000fe2000f8e00ff */
[----:B------:R-:W-:Y:S01]  /*1440*/  UMOV UR12, 0xfffffffe ;  /* 0xfffffffe000c7882 */ /* 0x000fe20000000000 */
[----:B------:R-:W-:Y:S01]  /*1450*/  UMOV UR13, 0x7fffffdf ;  /* 0x7fffffdf000d7882 */ /* 0x000fe20000000000 */
[----:B------:R-:W-:Y:S01]  /*1460*/  UMOV UR5, URZ ;  /* 0x0000003f00057c82 */ /* 0x000fe20008000000 */
[----:B------:R-:W-:Y:S01]  /*1470*/  UMOV UR10, URZ ;  /* 0x0000003f000a7c82 */ /* 0x000fe20008000000 */
[----:B------:R-:W-:-:S12]  /*1480*/  UIADD3.64 UR12, UR4, -UR12, URZ ;  /* 0x8000000c040c7297 */ /* 0x000fd8000fffe03f */
.L_x_50:
[----:B--2---:R-:W-:Y:S01]  /*1490*/  BAR.SYNC.DEFER_BLOCKING 0x0 ;  /* 0x0000000000007b1d */ /* 0x004fe20000010000 */
[----:B------:R-:W-:Y:S01]  /*14a0*/  @!P2 IMAD.MOV.U32 R2, RZ, RZ, 0x2000 ;  /* 0x00002000ff02a424 */ /* 0x000fe200078e00ff */
[----:B------:R-:W-:Y:S02]  /*14b0*/  ELECT P0, URZ, PT ;  /* 0x00000000003f782f */ /* 0x000fe40003800000 */
[----:B------:R-:W-:Y:S02]  /*14c0*/  ELECT P1, URZ, PT ;  /* 0x00000000003f782f */ /* 0x000fe40003820000 */
[C---:B------:R-:W-:Y:S01]  /*14d0*/  ISETP.LT.U32.AND P0, PT, R8.reuse, 0x20, P0 ;  /* 0x000000200800780c */ /* 0x040fe20000701070 */
[----:B------:R-:W-:Y:S01]  /*14e0*/  UMOV UR26, UR10 ;  /* 0x0000000a001a7c82 */ /* 0x000fe20008000000 */
[----:B------:R-:W-:-:S11]  /*14f0*/  ISETP.LT.U32.AND P1, PT, R8, 0x20, P1 ;  /* 0x000000200800780c */ /* 0x000fd60000f21070 */
[----:B------:R-:W-:Y:S02]  /*1500*/  VOTEU.ANY UP0, P0 ;  /* 0x00000000003f7886 */ /* 0x000fe40000000100 */
[----:B------:R-:W-:Y:S01]  /*1510*/  VOTEU.ANY UP1, P1 ;  /* 0x00000000003f7886 */ /* 0x000fe20000820100 */
[----:B------:R-:W-:Y:S01]  /*1520*/  VOTEU.ANY UP2, P1 ;  /* 0x00000000003f7886 */ /* 0x000fe20000840100 */
[----:B------:R1:W-:Y:S01]  /*1530*/  @!P2 SYNCS.ARRIVE.TRANS64 RZ, [UR8+0x2000], R2 ;  /* 0x00200002ffffa9a7 */ /* 0x0003e20008000008 */
[----:B------:R2:W-:Y:S06]  /*1540*/  MEMBAR.ALL.CTA ;  /* 0x0000000000007992 */ /* 0x0005ec0000008000 */
[----:B--2---:R-:W2:Y:S01]  /*1550*/  FENCE.VIEW.ASYNC.S ;  /* 0x00000000000073c6 */ /* 0x004ea20000000000 */
[----:B------:R-:W-:-:S02]  /*1560*/  @UP0 UIADD3 UR6, UR8, 0x1000, URZ ;  /* 0x0000100008060890 */ /* 0x000fc4000fffe03f */
[----:B------:R-:W-:Y:S01]  /*1570*/  @UP1 UIADD3 UR9, UR8, 0x2000, URZ ;  /* 0x0000200008091890 */ /* 0x000fe2000fffe03f */
[----:B------:R-:W-:Y:S01]  /*1580*/  @UP1 UMOV UR7, UR21 ;  /* 0x0000001500071c82 */ /* 0x000fe20008000000 */
[----:B------:R-:W-:Y:S02]  /*1590*/  @UP0 UIADD3 UR25, UR8, 0x2000, URZ ;  /* 0x0000200008190890 */ /* 0x000fe4000fffe03f */
[----:B------:R-:W-:Y:S01]  /*15a0*/  @P0 IMAD.U32 R4, RZ, RZ, UR6 ;  /* 0x00000006ff040e24 */ /* 0x000fe2000f8e00ff */
[----:B------:R-:W-:Y:S01]  /*15b0*/  @UP1 UMOV UR6, UR20 ;  /* 0x0000001400061c82 */ /* 0x000fe20008000000 */
[----:B--2---:R-:W-:Y:S01]  /*15c0*/  VOTEU.ANY UP1, P0 ;  /* 0x00000000003f7886 */ /* 0x004fe20000020100 */
[----:B-1----:R-:W-:Y:S02]  /*15d0*/  SHF.L.U32 R2, R9, 0x1f, RZ ;  /* 0x0000001f09027819 */ /* 0x002fe400000006ff */
[----:B------:R-:W-:Y:S01]  /*15e0*/  @P0 R2UR UR24, R4 ;  /* 0x00000000041802ca */ /* 0x000fe200000e0000 */
[----:B------:R-:W-:Y:S06]  /*15f0*/  BAR.SYNC.DEFER_BLOCKING 0x0 ;  /* 0x0000000000007b1d */ /* 0x000fec0000010000 */
[----:B------:R1:W-:Y:S02]  /*1600*/  @UP2 UTMALDG.2D [UR8], [UR6] ;  /* 0x00000008060025b4 */ /* 0x0003e40008008000 */
[----:B-1----:R-:W-:Y:S01]  /*1610*/  @UP0 UMOV UR6, UR18 ;  /* 0x0000001200060c82 */ /* 0x002fe20008000000 */
[----:B------:R-:W-:Y:S01]  /*1620*/  @UP0 UMOV UR7, UR19 ;  /* 0x0000001300070c82 */ /* 0x000fe20008000000 */
[----:B------:R-:W-:Y:S06]  /*1630*/  BAR.SYNC.DEFER_BLOCKING 0x0 ;  /* 0x0000000000007b1d */ /* 0x000fec0000010000 */
[----:B------:R1:W-:Y:S02]  /*1640*/  @UP1 UTMALDG.2D [UR24], [UR6] ;  /* 0x00000018060015b4 */ /* 0x0003e40008008000 */
[----:B------:R-:W-:Y:S06]  /*1650*/  BAR.SYNC.DEFER_BLOCKING 0x0 ;  /* 0x0000000000007b1d */ /* 0x000fec0000010000 */
[----:B------:R-:W2:Y:S02]  /*1660*/  SYNCS.PHASECHK.TRANS64.TRYWAIT P0, [UR8+0x2000], R2 ;  /* 0x00200002ff0075a7 */ /* 0x000ea40008000148 */
[----:B-12---:R-:W-:Y:S05]  /*1670*/  @!P0 BRA `(.L_x_49) ;  /* 0x0000000400148947 */ /* 0x006fea0003800000 */
.L_x_51:
[----:B------:R-:W-:Y:S01]  /*1680*/  IMAD.SHL.U32 R2, R6, 0x20, RZ ;  /* 0x0000002006027824 */ /* 0x000fe200078e00ff */
[----:B------:R-:W-:Y:S02]  /*1690*/  WARPGROUP.DEPBAR.LE gsb0, 0x0 ;  /* 0x00008000000079c5 */ /* 0x000fe40000010000 */
[----:B------:R-:W-:Y:S01]  /*16a0*/  WARPGROUP.ARRIVE ;  /* 0x00000000000079c5 */ /* 0x000fe20000000000 */
[----:B------:R-:W-:Y:S01]  /*16b0*/  UMOV UR28, UR4 ;  /* 0x00000004001c7c82 */ /* 0x000fe20008000000 */
[----:B---3--:R-:W-:Y:S01]  /*16c0*/  LOP3.LUT R3, R2, 0x80, RZ, 0xc0, !PT ;  /* 0x0000008002037812 */ /* 0x008fe200078ec0ff */
[----:B------:R-:W-:Y:S01]  /*16d0*/  UMOV UR29, 0x80000020 ;  /* 0x80000020001d7882 */ /* 0x000fe20000000000 */
[----:B------:R-:W-:Y:S01]  /*16e0*/  UIADD3 UR10, UR10, 0x40, URZ ;  /* 0x000000400a0a7890 */ /* 0x000fe2000fffe03f */
[----:B------:R-:W-:Y:S02]  /*16f0*/  LOP3.LUT R9, R9, 0x1, RZ, 0x3c, !PT ;  /* 0x0000000109097812 */ /* 0x000fe400078e3cff */
[----:B------:R-:W-:-:S04]  /*1700*/  LEA.HI R3, R4, R3, RZ, 0x1c ;  /* 0x0000000304037211 */ /* 0x000fc800078fe0ff */
[----:B------:R-:W-:Y:S01]  /*1710*/  LOP3.LUT R2, R3, 0x3fff, RZ, 0xc0, !PT ;  /* 0x00003fff03027812 */ /* 0x000fe200078ec0ff */
[----:B------:R-:W-:-:S03]  /*1720*/  IMAD.MOV.U32 R3, RZ, RZ, -0x7fffffe0 ;  /* 0x80000020ff037424 */ /* 0x000fc600078e00ff */
[----:B------:R-:W-:Y:S01]  /*1730*/  R2UR UR30, R2 ;  /* 0x00000000021e72ca */ /* 0x000fe200000e0000 */
[----:B----45:R-:W-:Y:S01]  /*1740*/  IMAD.MOV.U32 R5, RZ, RZ, R2 ;  /* 0x000000ffff057224 */ /* 0x030fe200078e0002 */
[----:B------:R-:W-:Y:S01]  /*1750*/  R2UR UR31, R3 ;  /* 0x00000000031f72ca */ /* 0x000fe200000e0000 */
[----:B------:R-:W1:Y:S01]  /*1760*/  LDC R2, c[0x0][0x230] ;  /* 0x00008c00ff027b82 */ /* 0x000e620000000800 */
[----:B------:R-:W-:Y:S02]  /*1770*/  IMAD.MOV.U32 R3, RZ, RZ, RZ ;  /* 0x000000ffff037224 */ /* 0x000fe400078e00ff */
[----:B------:R-:W-:-:S04]  /*1780*/  IADD3 R10, P0, R5, 0x2, RZ ;  /* 0x00000002050a7810 */ /* 0x000fc80007f1e0ff */
[----:B------:R-:W-:Y:S02]  /*1790*/  IADD3.X R11, R3, -0x7fffffe0, RZ, P0, !PT ;  /* 0x80000020030b7810 */ /* 0x000fe400007fe4ff */
[----:B------:R-:W-:Y:S02]  /*17a0*/  R2UR UR14, R10 ;  /* 0x000000000a0e72ca */ /* 0x000fe400000e0000 */
[----:B------:R-:W-:Y:S01]  /*17b0*/  R2UR UR15, R11 ;  /* 0x000000000b0f72ca */ /* 0x000fe200000e0000 */
[----:B------:R-:W-:Y:S01]  /*17c0*/  QGMMA.64x32x32.F32.E4M3.E4M3 R24, gdesc[UR28], R24 ;  /* 0x006000001c1879f3 */ /* 0x000fe20008700818 */
[----:B-1----:R-:W-:-:S11]  /*17d0*/  ISETP.LE.AND P0, PT, R2, UR10, PT ;  /* 0x0000000a02007c0c */ /* 0x002fd6000bf03270 */
[----:B------:R-:W-:Y:S02]  /*17e0*/  QGMMA.64x32x32.F32.E4M3.E4M3 R24, gdesc[UR12], R24, gsb0 ;  /* 0x006000000c1879f3 */ /* 0x000fe40008000818 */
[----:B------:R-:W-:Y:S05]  /*17f0*/  @!P0 BRA `(.L_x_50) ;  /* 0xfffffffc00248947 */ /* 0x000fea000383ffff */
.L_x_48:
[----:B------:R-:W-:Y:S02]  /*1800*/  WARPGROUP.DEPBAR.LE gsb0, 0x0 ;  /* 0x00008000000079c5 */ /* 0x000fe40000010000 */
[----:B--2---:R-:W-:Y:S01]  /*1810*/  BAR.SYNC.DEFER_BLOCKING 0x0 ;  /* 0x0000000000007b1d */ /* 0x004fe20000010000 */
[C---:B------:R-:W-:Y:S01]  /*1820*/  IMAD.SHL.U32 R2, R0.reuse, 0x20, RZ ;  /* 0x0000002000027824 */ /* 0x040fe200078e00ff */
[----:B----45:R-:W-:Y:S01]  /*1830*/  SHF.R.U32.HI R5, RZ, 0x2, R0 ;  /* 0x00000002ff057819 */ /* 0x030fe20000011600 */
[C---:B------:R-:W-:Y:S01]  /*1840*/  IMAD.SHL.U32 R4, R0.reuse, 0x2, RZ ;  /* 0x0000000200047824 */ /* 0x040fe200078e00ff */
[----:B------:R-:W-:Y:S01]  /*1850*/  F2FP.SATFINITE.E4M3.F32.PACK_AB_MERGE_C R24, R25, R24, RZ ;  /* 0x000000181918723e */ /* 0x000fe200048070ff */
[----:B---3--:R-:W-:Y:S01]  /*1860*/  IMAD.SHL.U32 R3, R0, 0x10, RZ ;  /* 0x0000001000037824 */ /* 0x008fe200078e00ff */
[----:B------:R-:W-:Y:S02]  /*1870*/  LOP3.LUT R2, R2, 0xc00, RZ, 0xc0, !PT ;  /* 0x00000c0002027812 */ /* 0x000fe400078ec0ff */
[----:B------:R-:W-:-:S02]  /*1880*/  ELECT P0, URZ, PT ;  /* 0x00000000003f782f */ /* 0x000fc40003800000 */
[----:B------:R-:W-:Y:S01]  /*1890*/  LOP3.LUT R4, R4, 0x36, RZ, 0xc0, !PT ;  /* 0x0000003604047812 */ /* 0x000fe200078ec0ff */
[----:B------:R-:W-:Y:S01]  /*18a0*/  UMOV UR9, UR27 ;  /* 0x0000001b00097c82 */ /* 0x000fe20008000000 */
[----:B------:R-:W-:Y:S01]  /*18b0*/  LOP3.LUT R2, R2, 0x1c0, R3, 0xf8, !PT ;  /* 0x000001c002027812 */ /* 0x000fe200078ef803 */
[----:B------:R-:W-:Y:S01]  /*18c0*/  UMOV UR10, UR11 ;  /* 0x0000000b000a7c82 */ /* 0x000fe20008000000 */
[----:B------:R-:W-:Y:S02]  /*18d0*/  LOP3.LUT R5, R4, 0x20, R5, 0x78, !PT ;  /* 0x0000002004057812 */ /* 0x000fe400078e7805 */
[----:B------:R-:W-:Y:S02]  /*18e0*/  F2FP.SATFINITE.E4M3.F32.PACK_AB_MERGE_C R26, R27, R26, RZ ;  /* 0x0000001a1b1a723e */ /* 0x000fe400048070ff */
[----:B------:R-:W-:Y:S02]  /*18f0*/  LOP3.LUT R5, R2, R5, RZ, 0xfc, !PT ;  /* 0x0000000502057212 */ /* 0x000fe400078efcff */
[----:B------:R-:W-:-:S02]  /*1900*/  F2FP.SATFINITE.E4M3.F32.PACK_AB_MERGE_C R28, R29, R28, RZ ;  /* 0x0000001c1d1c723e */ /* 0x000fc400048070ff */
[----:B------:R-:W-:Y:S02]  /*1910*/  F2FP.SATFINITE.E4M3.F32.PACK_AB_MERGE_C R30, R31, R30, RZ ;  /* 0x0000001e1f1e723e */ /* 0x000fe400048070ff */
[----:B------:R-:W-:Y:S02]  /*1920*/  F2FP.SATFINITE.E4M3.F32.PACK_AB_MERGE_C R32, R33, R32, RZ ;  /* 0x000000202120723e */ /* 0x000fe400048070ff */
[----:B------:R-:W-:Y:S01]  /*1930*/  F2FP.SATFINITE.E4M3.F32.PACK_AB_MERGE_C R34, R35, R34, RZ ;  /* 0x000000222322723e */ /* 0x000fe200048070ff */
[----:B------:R-:W2:Y:S01]  /*1940*/  @!P2 SYNCS.CCTL.IV [UR8+0x2000] ;  /* 0x00200000ff00a9b1 */ /* 0x000ea20008000008 */
[----:B------:R-:W-:Y:S01]  /*1950*/  F2FP.SATFINITE.E4M3.F32.PACK_AB_MERGE_C R36, R37, R36, RZ ;  /* 0x000000242524723e */ /* 0x000fe200048070ff */
[----:B--2---:R-:W-:Y:S01]  /*1960*/  STS.U16 [R5+UR8], R24 ;  /* 0x0000001805007988 */ /* 0x004fe20008000408 */
[----:B------:R-:W-:Y:S02]  /*1970*/  F2FP.SATFINITE.E4M3.F32.PACK_AB_MERGE_C R38, R39, R38, RZ ;  /* 0x000000262726723e */ /* 0x000fe400048070ff */
[----:B------:R-:W-:Y:S01]  /*1980*/  LOP3.LUT R3, R5, 0x10, RZ, 0x3c, !PT ;  /* 0x0000001005037812 */ /* 0x000fe200078e3cff */
[----:B------:R-:W-:Y:S01]  /*1990*/  STS.U16 [R5+UR8+0x200], R26 ;  /* 0x0002001a05007988 */ /* 0x000fe20008000408 */
[----:B------:R-:W-:-:S03]  /*19a0*/  ISETP.LT.U32.AND P0, PT, R8, 0x20, P0 ;  /* 0x000000200800780c */ /* 0x000fc60000701070 */
[----:B------:R-:W-:Y:S04]  /*19b0*/  STS.U16 [R5+UR8+0x8], R28 ;  /* 0x0000081c05007988 */ /* 0x000fe80008000408 */
[----:B------:R-:W-:Y:S04]  /*19c0*/  STS.U16 [R5+UR8+0x208], R30 ;  /* 0x0002081e05007988 */ /* 0x000fe80008000408 */
[----:B------:R-:W-:Y:S02]  /*19d0*/  STS.U16 [R3+UR8], R32 ;  /* 0x0000002003007988 */ /* 0x000fe40008000408 */
[----:B------:R-:W-:Y:S01]  /*19e0*/  VOTEU.ANY UP0, P0 ;  /* 0x00000000003f7886 */ /* 0x000fe20000000100 */
[----:B------:R-:W-:Y:S01]  /*19f0*/  VOTEU.ANY UP1, P0 ;  /* 0x00000000003f7886 */ /* 0x000fe20000020100 */
[----:B------:R-:W-:Y:S03]  /*1a00*/  STS.U16 [R3+UR8+0x200], R34 ;  /* 0x0002002203007988 */ /* 0x000fe60008000408 */
[----:B-1----:R-:W-:Y:S01]  /*1a10*/  @UP0 UMOV UR4, UR16 ;  /* 0x0000001000040c82 */ /* 0x002fe20008000000 */
[----:B------:R-:W-:Y:S01]  /*1a20*/  STS.U16 [R3+UR8+0x8], R36 ;  /* 0x0000082403007988 */ /* 0x000fe20008000408 */
[----:B------:R-:W-:-:S03]  /*1a30*/  @UP0 UMOV UR5, UR17 ;  /* 0x0000001100050c82 */ /* 0x000fc60008000000 */
[----:B------:R-:W-:Y:S01]  /*1a40*/  STS.U16 [R3+UR8+0x208], R38 ;  /* 0x0002082603007988 */ /* 0x000fe20008000408 */
[----:B------:R1:W-:Y:S06]  /*1a50*/  MEMBAR.ALL.CTA ;  /* 0x0000000000007992 */ /* 0x0003ec0000008000 */
[----:B-1----:R-:W1:Y:S02]  /*1a60*/  FENCE.VIEW.ASYNC.S ;  /* 0x00000000000073c6 */ /* 0x002e640000000000 */
[----:B-1----:R-:W-:Y:S06]  /*1a70*/  BAR.SYNC.DEFER_BLOCKING 0x0 ;  /* 0x0000000000007b1d */ /* 0x002fec0000010000 */
[----:B------:R1:W-:Y:S01]  /*1a80*/  @UP1 UTMASTG.2D [UR8], [UR4] ;  /* 0x00000008040013b5 */ /* 0x0003e20008008000 */
[----:B------:R0:W-:Y:S01]  /*1a90*/  UTMACMDFLUSH ;  /* 0x00000000000079b7 */ /* 0x0001e20000000000 */
[----:B------:R-:W-:-:S04]  /*1aa0*/  DEPBAR.LE SB0, 0x0 ;  /* 0x000080000000791a */ /* 0x000fc80000000000 */
[----:B------:R-:W-:Y:S06]  /*1ab0*/  BAR.SYNC.DEFER_BLOCKING 0x0 ;  /* 0x0000000000007b1d */ /* 0x000fec0000010000 */
[----:B-1----:R-:W-:Y:S05]  /*1ac0*/  EXIT ;  /* 0x000000000000794d */ /* 0x002fea0003800000 */
.L_x_49:
[----:B------:R-:W1:Y:S02]  /*1ad0*/  SYNCS.PHASECHK.TRANS64.TRYWAIT P0, [UR8+0x2000], R2 ;  /* 0x00200002ff0075a7 */ /* 0x000e640008000148 */
[----:B-1----:R-:W-:Y:S05]  /*1ae0*/  @!P0 BRA `(.L_x_49) ;  /* 0xfffffffc00f88947 */ /* 0x002fea000383ffff */
[----:B------:R-:W-:Y:S05]  /*1af0*/  BRA `(.L_x_51) ;  /* 0xfffffff800e07947 */ /* 0x000fea000383ffff */
.L_x_52:
[----:B------:R-:W-:-:S00]  /*1b00*/  BRA `(.L_x_52) ;  /* 0xfffffffc00fc7947 */ /* 0x000fc0000383ffff */
[----:B------:R-:W-:-:S00]  /*1b10*/  NOP ;  /* 0x0000000000007918 */ /* 0x000fc00000000000 */
        /* <DEDUP_REMOVED lines=14> */
.L_x_53:


//--------------------- .nv.shared.gluon_wgmma    --------------------------
	.section	.nv.shared.gluon_wgmma,"aw",@nobits
	.sectionflags	@""
	.align	16
	.zero		1024


//--------------------- .nv.shared.reserved.0     --------------------------
	.section	.nv.shared.reserved.0,"aw",@nobits
	.weak		__nv_reservedSMEM_offset_0_alias
	.size		__nv_reservedSMEM_offset_0_alias, 0, 0
	.other		__nv_reservedSMEM_offset_0_alias,@"STO_CUDA_RESERVED_SHARED STV_DEFAULT"
__nv_reservedSMEM_offset_0_alias:
	.zero		0


//--------------------- .nv.constant0.gluon_wgmma --------------------------
	.section	.nv.constant0.gluon_wgmma,"a",@progbits
	.sectionflags	@""
	.align	4
.nv.constant0.gluon_wgmma:
	.zero		608


//--------------------- SYMBOLS --------------------------

	.type		.nv.reservedSmem.offset0,@object
	.size		.nv.reservedSmem.offset0,0x4
